//
// Generated by NVIDIA NVVM Compiler
//
// Compiler Build ID: CL-36424714
// Cuda compilation tools, release 13.0, V13.0.88
// Based on NVVM 20.0.0
//

.version 9.0
.target sm_100
.address_size 64

	// .globl	_Z7reduce2IfEvPKT_PS0_
// _ZZ7reduce2IfEvPKT_PS0_E5sdata has been demoted
// _ZZ7reduce3IfEvPKT_PS0_E5sdata has been demoted

.visible .entry _Z7reduce2IfEvPKT_PS0_(
	.param .u64 .ptr .align 1 _Z7reduce2IfEvPKT_PS0__param_0,
	.param .u64 .ptr .align 1 _Z7reduce2IfEvPKT_PS0__param_1
)
{
	.reg .pred 	%p<6>;
	.reg .b32 	%r<16>;
	.reg .b32 	%f<10>;
	.reg .b64 	%rd<7>;
	// demoted variable
	.shared .align 4 .b8 _ZZ7reduce2IfEvPKT_PS0_E5sdata[1024];
	ld.param.u64 	%rd1, [_Z7reduce2IfEvPKT_PS0__param_0];
	ld.param.u64 	%rd2, [_Z7reduce2IfEvPKT_PS0__param_1];
	mov.u32 	%r1, %tid.x;
	mov.u32 	%r7, %ctaid.x;
	mov.u32 	%r2, %ntid.x;
	mad.lo.s32 	%r3, %r7, %r2, %r1;
	setp.gt.s32 	%p1, %r3, 1023;
	mov.f32 	%f9, 0f00000000;
	@%p1 bra 	$L__BB0_2;
	cvta.to.global.u64 	%rd3, %rd1;
	mul.wide.s32 	%rd4, %r3, 4;
	add.s64 	%rd5, %rd3, %rd4;
	ld.global.f32 	%f9, [%rd5];
$L__BB0_2:
	shl.b32 	%r8, %r1, 2;
	mov.u32 	%r9, _ZZ7reduce2IfEvPKT_PS0_E5sdata;
	add.s32 	%r4, %r9, %r8;
	st.shared.f32 	[%r4], %f9;
	bar.sync 	0;
	setp.lt.u32 	%p2, %r2, 2;
	@%p2 bra 	$L__BB0_7;
	mov.b32 	%r15, 1;
$L__BB0_4:
	shl.b32 	%r6, %r15, 1;
	add.s32 	%r11, %r6, -1;
	and.b32  	%r12, %r11, %r1;
	setp.ne.s32 	%p3, %r12, 0;
	@%p3 bra 	$L__BB0_6;
	shl.b32 	%r13, %r15, 2;
	add.s32 	%r14, %r4, %r13;
	ld.shared.f32 	%f4, [%r14];
	ld.shared.f32 	%f5, [%r4];
	add.f32 	%f6, %f4, %f5;
	st.shared.f32 	[%r4], %f6;
$L__BB0_6:
	bar.sync 	0;
	setp.lt.u32 	%p4, %r6, %r2;
	mov.u32 	%r15, %r6;
	@%p4 bra 	$L__BB0_4;
$L__BB0_7:
	setp.ne.s32 	%p5, %r1, 0;
	@%p5 bra 	$L__BB0_9;
	ld.shared.f32 	%f7, [_ZZ7reduce2IfEvPKT_PS0_E5sdata];
	cvta.to.global.u64 	%rd6, %rd2;
	atom.global.add.f32 	%f8, [%rd6], %f7;
$L__BB0_9:
	ret;

}
	// .globl	_Z7reduce3IfEvPKT_PS0_
.visible .entry _Z7reduce3IfEvPKT_PS0_(
	.param .u64 .ptr .align 1 _Z7reduce3IfEvPKT_PS0__param_0,
	.param .u64 .ptr .align 1 _Z7reduce3IfEvPKT_PS0__param_1
)
{
	.reg .pred 	%p<6>;
	.reg .b32 	%r<19>;
	.reg .b32 	%f<10>;
	.reg .b64 	%rd<7>;
	// demoted variable
	.shared .align 4 .b8 _ZZ7reduce3IfEvPKT_PS0_E5sdata[1024];
	ld.param.u64 	%rd1, [_Z7reduce3IfEvPKT_PS0__param_0];
	ld.param.u64 	%rd2, [_Z7reduce3IfEvPKT_PS0__param_1];
	mov.u32 	%r1, %tid.x;
	mov.u32 	%r7, %ctaid.x;
	mov.u32 	%r2, %ntid.x;
	mad.lo.s32 	%r3, %r7, %r2, %r1;
	setp.gt.s32 	%p1, %r3, 1023;
	mov.f32 	%f9, 0f00000000;
	@%p1 bra 	$L__BB1_2;
	cvta.to.global.u64 	%rd3, %rd1;
	mul.wide.s32 	%rd4, %r3, 4;
	add.s64 	%rd5, %rd3, %rd4;
	ld.global.f32 	%f9, [%rd5];
$L__BB1_2:
	shl.b32 	%r8, %r1, 2;
	mov.u32 	%r9, _ZZ7reduce3IfEvPKT_PS0_E5sdata;
	add.s32 	%r10, %r9, %r8;
	st.shared.f32 	[%r10], %f9;
	bar.sync 	0;
	setp.lt.u32 	%p2, %r2, 2;
	@%p2 bra 	$L__BB1_7;
	mov.b32 	%r18, 1;
$L__BB1_4:
	shl.b32 	%r5, %r18, 1;
	mul.lo.s32 	%r6, %r5, %r1;
	setp.ge.u32 	%p3, %r6, %r2;
	@%p3 bra 	$L__BB1_6;
	add.s32 	%r12, %r6, %r18;
	shl.b32 	%r13, %r12, 2;
	add.s32 	%r15, %r9, %r13;
	ld.shared.f32 	%f4, [%r15];
	shl.b32 	%r16, %r6, 2;
	add.s32 	%r17, %r9, %r16;
	ld.shared.f32 	%f5, [%r17];
	add.f32 	%f6, %f4, %f5;
	st.shared.f32 	[%r17], %f6;
$L__BB1_6:
	bar.sync 	0;
	setp.lt.u32 	%p4, %r5, %r2;
	mov.u32 	%r18, %r5;
	@%p4 bra 	$L__BB1_4;
$L__BB1_7:
	setp.ne.s32 	%p5, %r1, 0;
	@%p5 bra 	$L__BB1_9;
	ld.shared.f32 	%f7, [_ZZ7reduce3IfEvPKT_PS0_E5sdata];
	cvta.to.global.u64 	%rd6, %rd2;
	atom.global.add.f32 	%f8, [%rd6], %f7;
$L__BB1_9:
	ret;

}


// ===== COMPILED SASS (sm_100) =====

	.target	sm_100

	.elftype	@"ET_EXEC"


//--------------------- .note.nv.tkinfo           --------------------------
	.section	.note.nv.tkinfo,"",@"SHT_NOTE"
	.sectionflags	@"SHF_NOTE_NV_TKINFO"
	.tkinfo
        /*0018*/ 	.word	0x00000002
        /*0030*/ 	.string	""
        /*0030*/ 	.string	"ptxas"
        /*0030*/ 	.string	"Cuda compilation tools, release 13.0, V13.0.88"
        /*0030*/ 	.string	"Build cuda_13.0.r13.0/compiler.36424714_0"
        /*0030*/ 	.string	"-arch sm_100 -m 64 "



//--------------------- .note.nv.cuinfo           --------------------------
	.section	.note.nv.cuinfo,"",@"SHT_NOTE"
	.sectionflags	@"SHF_NOTE_NV_CUINFO"
        /*0018*/ 	.short	0x0002
        /*001a*/ 	.short	0x0064
        /*001c*/ 	.short	0x0082
	.zero		2


//--------------------- .nv.info                  --------------------------
	.section	.nv.info,"",@"SHT_CUDA_INFO"
	.align	4


	//----- nvinfo : EIATTR_REGCOUNT
	.align		4
        /*0000*/ 	.byte	0x04, 0x2f
        /*0002*/ 	.short	(.L_1 - .L_0)
	.align		4
.L_0:
        /*0004*/ 	.word	index@(_Z7reduce2IfEvPKT_PS0_)
        /*0008*/ 	.word	0x0000000c


	//----- nvinfo : EIATTR_FRAME_SIZE
	.align		4
.L_1:
        /*000c*/ 	.byte	0x04, 0x11
        /*000e*/ 	.short	(.L_3 - .L_2)
	.align		4
.L_2:
        /*0010*/ 	.word	index@(_Z7reduce2IfEvPKT_PS0_)
        /*0014*/ 	.word	0x00000000


	//----- nvinfo : EIATTR_REGCOUNT
	.align		4
.L_3:
        /*0018*/ 	.byte	0x04, 0x2f
        /*001a*/ 	.short	(.L_5 - .L_4)
	.align		4
.L_4:
        /*001c*/ 	.word	index@(_Z7reduce3IfEvPKT_PS0_)
        /*0020*/ 	.word	0x0000000a


	//----- nvinfo : EIATTR_FRAME_SIZE
	.align		4
.L_5:
        /*0024*/ 	.byte	0x04, 0x11
        /*0026*/ 	.short	(.L_7 - .L_6)
	.align		4
.L_6:
        /*0028*/ 	.word	index@(_Z7reduce3IfEvPKT_PS0_)
        /*002c*/ 	.word	0x00000000


	//----- nvinfo : EIATTR_MIN_STACK_SIZE
	.align		4
.L_7:
        /*0030*/ 	.byte	0x04, 0x12
        /*0032*/ 	.short	(.L_9 - .L_8)
	.align		4
.L_8:
        /*0034*/ 	.word	index@(_Z7reduce3IfEvPKT_PS0_)
        /*0038*/ 	.word	0x00000000


	//----- nvinfo : EIATTR_MIN_STACK_SIZE
	.align		4
.L_9:
        /*003c*/ 	.byte	0x04, 0x12
        /*003e*/ 	.short	(.L_11 - .L_10)
	.align		4
.L_10:
        /*0040*/ 	.word	index@(_Z7reduce2IfEvPKT_PS0_)
        /*0044*/ 	.word	0x00000000
.L_11:


//--------------------- .nv.compat                --------------------------
	.section	.nv.compat,"",@"SHT_CUDA_COMPAT_INFO"
	.align	4
        /*0000*/ 	.byte	0x02, 0x09, 0x00, 0x00, 0x02, 0x02, 0x01, 0x00, 0x02, 0x05, 0x05, 0x00, 0x03, 0x07, 0x01, 0x01
        /*0010*/ 	.byte	0x02, 0x03, 0x00, 0x00, 0x02, 0x06, 0x01, 0x00, 0x04, 0x0b, 0x08, 0x00, 0x09, 0x00, 0x00, 0x00
        /*0020*/ 	.byte	0x00, 0x00, 0x00, 0x00


//--------------------- .nv.info._Z7reduce3IfEvPKT_PS0_ --------------------------
	.section	.nv.info._Z7reduce3IfEvPKT_PS0_,"",@"SHT_CUDA_INFO"
	.sectionflags	@""
	.align	4


	//----- nvinfo : EIATTR_CUDA_API_VERSION
	.align		4
        /*0000*/ 	.byte	0x04, 0x37
        /*0002*/ 	.short	(.L_13 - .L_12)
.L_12:
        /*0004*/ 	.word	0x00000082


	//----- nvinfo : EIATTR_KPARAM_INFO
	.align		4
.L_13:
        /*0008*/ 	.byte	0x04, 0x17
        /*000a*/ 	.short	(.L_15 - .L_14)
.L_14:
        /*000c*/ 	.word	0x00000000
        /*0010*/ 	.short	0x0001
        /*0012*/ 	.short	0x0008
        /*0014*/ 	.byte	0x00, 0xf5, 0x21, 0x00


	//----- nvinfo : EIATTR_KPARAM_INFO
	.align		4
.L_15:
        /*0018*/ 	.byte	0x04, 0x17
        /*001a*/ 	.short	(.L_17 - .L_16)
.L_16:
        /*001c*/ 	.word	0x00000000
        /*0020*/ 	.short	0x0000
        /*0022*/ 	.short	0x0000
        /*0024*/ 	.byte	0x00, 0xf5, 0x21, 0x00


	//----- nvinfo : EIATTR_SPARSE_MMA_MASK
	.align		4
.L_17:
        /*0028*/ 	.byte	0x03, 0x50
        /*002a*/ 	.short	0x0000


	//----- nvinfo : EIATTR_MAXREG_COUNT
	.align		4
        /*002c*/ 	.byte	0x03, 0x1b
        /*002e*/ 	.short	0x00ff


	//----- nvinfo : EIATTR_NUM_BARRIERS
	.align		4
        /*0030*/ 	.byte	0x02, 0x4c
        /*0032*/ 	.byte	0x01
	.zero		1


	//----- nvinfo : EIATTR_MERCURY_ISA_VERSION
	.align		4
        /*0034*/ 	.byte	0x03, 0x5f
        /*0036*/ 	.short	0x0101


	//----- nvinfo : EIATTR_VRC_CTA_INIT_COUNT
	.align		4
        /*0038*/ 	.byte	0x02, 0x4a
	.zero		1
	.zero		1


	//----- nvinfo : EIATTR_EXIT_INSTR_OFFSETS
	.align		4
        /*003c*/ 	.byte	0x04, 0x1c
        /*003e*/ 	.short	(.L_19 - .L_18)


	//   ....[0]....
.L_18:
        /*0040*/ 	.word	0x00000230


	//   ....[1]....
        /*0044*/ 	.word	0x000002a0


	//----- nvinfo : EIATTR_CBANK_PARAM_SIZE
	.align		4
.L_19:
        /*0048*/ 	.byte	0x03, 0x19
        /*004a*/ 	.short	0x0010


	//----- nvinfo : EIATTR_PARAM_CBANK
	.align		4
        /*004c*/ 	.byte	0x04, 0x0a
        /*004e*/ 	.short	(.L_21 - .L_20)
	.align		4
.L_20:
        /*0050*/ 	.word	index@(.nv.constant0._Z7reduce3IfEvPKT_PS0_)
        /*0054*/ 	.short	0x0380
        /*0056*/ 	.short	0x0010


	//----- nvinfo : EIATTR_SW_WAR
	.align		4
.L_21:
        /*0058*/ 	.byte	0x04, 0x36
        /*005a*/ 	.short	(.L_23 - .L_22)
.L_22:
        /*005c*/ 	.word	0x00000008
.L_23:


//--------------------- .nv.info._Z7reduce2IfEvPKT_PS0_ --------------------------
	.section	.nv.info._Z7reduce2IfEvPKT_PS0_,"",@"SHT_CUDA_INFO"
	.sectionflags	@""
	.align	4


	//----- nvinfo : EIATTR_CUDA_API_VERSION
	.align		4
        /*0000*/ 	.byte	0x04, 0x37
        /*0002*/ 	.short	(.L_25 - .L_24)
.L_24:
        /*0004*/ 	.word	0x00000082


	//----- nvinfo : EIATTR_KPARAM_INFO
	.align		4
.L_25:
        /*0008*/ 	.byte	0x04, 0x17
        /*000a*/ 	.short	(.L_27 - .L_26)
.L_26:
        /*000c*/ 	.word	0x00000000
        /*0010*/ 	.short	0x0001
        /*0012*/ 	.short	0x0008
        /*0014*/ 	.byte	0x00, 0xf5, 0x21, 0x00


	//----- nvinfo : EIATTR_KPARAM_INFO
	.align		4
.L_27:
        /*0018*/ 	.byte	0x04, 0x17
        /*001a*/ 	.short	(.L_29 - .L_28)
.L_28:
        /*001c*/ 	.word	0x00000000
        /*0020*/ 	.short	0x0000
        /*0022*/ 	.short	0x0000
        /*0024*/ 	.byte	0x00, 0xf5, 0x21, 0x00


	//----- nvinfo : EIATTR_SPARSE_MMA_MASK
	.align		4
.L_29:
        /*0028*/ 	.byte	0x03, 0x50
        /*002a*/ 	.short	0x0000


	//----- nvinfo : EIATTR_MAXREG_COUNT
	.align		4
        /*002c*/ 	.byte	0x03, 0x1b
        /*002e*/ 	.short	0x00ff


	//----- nvinfo : EIATTR_NUM_BARRIERS
	.align		4
        /*0030*/ 	.byte	0x02, 0x4c
        /*0032*/ 	.byte	0x01
	.zero		1


	//----- nvinfo : EIATTR_MERCURY_ISA_VERSION
	.align		4
        /*0034*/ 	.byte	0x03, 0x5f
        /*0036*/ 	.short	0x0101


	//----- nvinfo : EIATTR_VRC_CTA_INIT_COUNT
	.align		4
        /*0038*/ 	.byte	0x02, 0x4a
	.zero		1
	.zero		1


	//----- nvinfo : EIATTR_EXIT_INSTR_OFFSETS
	.align		4
        /*003c*/ 	.byte	0x04, 0x1c
        /*003e*/ 	.short	(.L_31 - .L_30)


	//   ....[0]....
.L_30:
        /*0040*/ 	.word	0x00000210


	//   ....[1]....
        /*0044*/ 	.word	0x00000280


	//----- nvinfo : EIATTR_CBANK_PARAM_SIZE
	.align		4
.L_31:
        /*0048*/ 	.byte	0x03, 0x19
        /*004a*/ 	.short	0x0010


	//----- nvinfo : EIATTR_PARAM_CBANK
	.align		4
        /*004c*/ 	.byte	0x04, 0x0a
        /*004e*/ 	.short	(.L_33 - .L_32)
	.align		4
.L_32:
        /*0050*/ 	.word	index@(.nv.constant0._Z7reduce2IfEvPKT_PS0_)
        /*0054*/ 	.short	0x0380
        /*0056*/ 	.short	0x0010


	//----- nvinfo : EIATTR_SW_WAR
	.align		4
.L_33:
        /*0058*/ 	.byte	0x04, 0x36
        /*005a*/ 	.short	(.L_35 - .L_34)
.L_34:
        /*005c*/ 	.word	0x00000008
.L_35:


//--------------------- .nv.callgraph             --------------------------
	.section	.nv.callgraph,"",@"SHT_CUDA_CALLGRAPH"
	.align	4
	.sectionentsize	8
	.align		4
        /*0000*/ 	.word	0x00000000
	.align		4
        /*0004*/ 	.word	0xffffffff
	.align		4
        /*0008*/ 	.word	0x00000000
	.align		4
        /*000c*/ 	.word	0xfffffffe
	.align		4
        /*0010*/ 	.word	0x00000000
	.align		4
        /*0014*/ 	.word	0xfffffffd
	.align		4
        /*0018*/ 	.word	0x00000000
	.align		4
        /*001c*/ 	.word	0xfffffffc


//--------------------- .text._Z7reduce3IfEvPKT_PS0_ --------------------------
	.section	.text._Z7reduce3IfEvPKT_PS0_,"ax",@progbits
	.align	128
        .global         _Z7reduce3IfEvPKT_PS0_
        .type           _Z7reduce3IfEvPKT_PS0_,@function
        .size           _Z7reduce3IfEvPKT_PS0_,(.L_x_6 - _Z7reduce3IfEvPKT_PS0_)
        .other          _Z7reduce3IfEvPKT_PS0_,@"STO_CUDA_ENTRY STV_DEFAULT"
_Z7reduce3IfEvPKT_PS0_:
.text._Z7reduce3IfEvPKT_PS0_:
[----:B------:R-:W-:Y:S01]  /*0000*/  LDC R1, c[0x0][0x37c] ;  /* 0x0000df00ff017b82 */ /* 0x000fe20000000800 */
[----:B------:R-:W0:Y:S07]  /*0010*/  S2R R4, SR_TID.X ;  /* 0x0000000000047919 */ /* 0x000e2e0000002100 */
[----:B------:R-:W0:Y:S01]  /*0020*/  S2UR UR4, SR_CTAID.X ;  /* 0x00000000000479c3 */ /* 0x000e220000002500 */
[----:B------:R-:W1:Y:S01]  /*0030*/  LDCU.64 UR8, c[0x0][0x358] ;  /* 0x00006b00ff0877ac */ /* 0x000e620008000a00 */
[----:B------:R-:W-:-:S06]  /*0040*/  IMAD.MOV.U32 R0, RZ, RZ, RZ ;  /* 0x000000ffff007224 */ /* 0x000fcc00078e00ff */
[----:B------:R-:W0:Y:S02]  /*0050*/  LDC R7, c[0x0][0x360] ;  /* 0x0000d800ff077b82 */ /* 0x000e240000000800 */
[----:B0-----:R-:W-:-:S05]  /*0060*/  IMAD R5, R7, UR4, R4 ;  /* 0x0000000407057c24 */ /* 0x001fca000f8e0204 */
[----:B------:R-:W-:-:S13]  /*0070*/  ISETP.GT.AND P0, PT, R5, 0x3ff, PT ;  /* 0x000003ff0500780c */ /* 0x000fda0003f04270 */
[----:B------:R-:W0:Y:S02]  /*0080*/  @!P0 LDC.64 R2, c[0x0][0x380] ;  /* 0x0000e000ff028b82 */ /* 0x000e240000000a00 */
[----:B0-----:R-:W-:-:S05]  /*0090*/  @!P0 IMAD.WIDE R2, R5, 0x4, R2 ;  /* 0x0000000405028825 */ /* 0x001fca00078e0202 */
[----:B-1----:R-:W2:Y:S01]  /*00a0*/  @!P0 LDG.E R0, desc[UR8][R2.64] ;  /* 0x0000000802008981 */ /* 0x002ea2000c1e1900 */
[----:B------:R-:W0:Y:S01]  /*00b0*/  S2UR UR5, SR_CgaCtaId ;  /* 0x00000000000579c3 */ /* 0x000e220000008800 */
[----:B------:R-:W-:Y:S01]  /*00c0*/  UMOV UR4, 0x400 ;  /* 0x0000040000047882 */ /* 0x000fe20000000000 */
[----:B------:R-:W-:Y:S02]  /*00d0*/  ISETP.GE.U32.AND P1, PT, R7, 0x2, PT ;  /* 0x000000020700780c */ /* 0x000fe40003f26070 */
[----:B------:R-:W-:Y:S01]  /*00e0*/  ISETP.NE.AND P0, PT, R4, RZ, PT ;  /* 0x000000ff0400720c */ /* 0x000fe20003f05270 */
[----:B0-----:R-:W-:-:S06]  /*00f0*/  ULEA UR4, UR5, UR4, 0x18 ;  /* 0x0000000405047291 */ /* 0x001fcc000f8ec0ff */
[----:B------:R-:W-:-:S05]  /*0100*/  LEA R5, R4, UR4, 0x2 ;  /* 0x0000000404057c11 */ /* 0x000fca000f8e10ff */
[----:B--2---:R0:W-:Y:S01]  /*0110*/  STS [R5], R0 ;  /* 0x0000000005007388 */ /* 0x0041e20000000800 */
[----:B------:R-:W-:Y:S06]  /*0120*/  BAR.SYNC.DEFER_BLOCKING 0x0 ;  /* 0x0000000000007b1d */ /* 0x000fec0000010000 */
[----:B------:R-:W-:Y:S05]  /*0130*/  @!P1 BRA `(.L_x_0) ;  /* 0x00000000003c9947 */ /* 0x000fea0003800000 */
[----:B------:R-:W-:-:S05]  /*0140*/  UMOV UR5, 0x1 ;  /* 0x0000000100057882 */ /* 0x000fca0000000000 */
.L_x_1:
[----:B------:R-:W-:-:S06]  /*0150*/  USHF.L.U32 UR6, UR5, 0x1, URZ ;  /* 0x0000000105067899 */ /* 0x000fcc00080006ff */
[----:B------:R-:W-:-:S05]  /*0160*/  IMAD R2, R4, UR6, RZ ;  /* 0x0000000604027c24 */ /* 0x000fca000f8e02ff */
[----:B------:R-:W-:-:S13]  /*0170*/  ISETP.GE.U32.AND P1, PT, R2, R7, PT ;  /* 0x000000070200720c */ /* 0x000fda0003f26070 */
[C---:B0-----:R-:W-:Y:S01]  /*0180*/  @!P1 VIADD R0, R2.reuse, UR5 ;  /* 0x0000000502009c36 */ /* 0x041fe20008000000 */
[----:B------:R-:W-:Y:S01]  /*0190*/  @!P1 LEA R2, R2, UR4, 0x2 ;  /* 0x0000000402029c11 */ /* 0x000fe2000f8e10ff */
[----:B------:R-:W-:-:S03]  /*01a0*/  UMOV UR5, UR6 ;  /* 0x0000000600057c82 */ /* 0x000fc60008000000 */
[----:B------:R-:W-:Y:S01]  /*01b0*/  @!P1 LEA R0, R0, UR4, 0x2 ;  /* 0x0000000400009c11 */ /* 0x000fe2000f8e10ff */
[----:B------:R-:W-:Y:S05]  /*01c0*/  @!P1 LDS R3, [R2] ;  /* 0x0000000002039984 */ /* 0x000fea0000000800 */
[----:B------:R-:W0:Y:S02]  /*01d0*/  @!P1 LDS R0, [R0] ;  /* 0x0000000000009984 */ /* 0x000e240000000800 */
[----:B0-----:R-:W-:-:S05]  /*01e0*/  @!P1 FADD R3, R0, R3 ;  /* 0x0000000300039221 */ /* 0x001fca0000000000 */
[----:B------:R1:W-:Y:S01]  /*01f0*/  @!P1 STS [R2], R3 ;  /* 0x0000000302009388 */ /* 0x0003e20000000800 */
[----:B------:R-:W-:Y:S01]  /*0200*/  BAR.SYNC.DEFER_BLOCKING 0x0 ;  /* 0x0000000000007b1d */ /* 0x000fe20000010000 */
[----:B------:R-:W-:-:S13]  /*0210*/  ISETP.LE.U32.AND P1, PT, R7, UR6, PT ;  /* 0x0000000607007c0c */ /* 0x000fda000bf23070 */
[----:B-1----:R-:W-:Y:S05]  /*0220*/  @!P1 BRA `(.L_x_1) ;  /* 0xfffffffc00c89947 */ /* 0x002fea000383ffff */
.L_x_0:
[----:B------:R-:W-:Y:S05]  /*0230*/  @P0 EXIT ;  /* 0x000000000000094d */ /* 0x000fea0003800000 */
[----:B------:R-:W1:Y:S01]  /*0240*/  S2UR UR5, SR_CgaCtaId ;  /* 0x00000000000579c3 */ /* 0x000e620000008800 */
[----:B------:R-:W-:-:S07]  /*0250*/  UMOV UR4, 0x400 ;  /* 0x0000040000047882 */ /* 0x000fce0000000000 */
[----:B------:R-:W2:Y:S01]  /*0260*/  LDC.64 R2, c[0x0][0x388] ;  /* 0x0000e200ff027b82 */ /* 0x000ea20000000a00 */
[----:B-1----:R-:W-:-:S09]  /*0270*/  ULEA UR4, UR5, UR4, 0x18 ;  /* 0x0000000405047291 */ /* 0x002fd2000f8ec0ff */
[----:B0-----:R-:W2:Y:S04]  /*0280*/  LDS R5, [UR4] ;  /* 0x00000004ff057984 */ /* 0x001ea80008000800 */
[----:B--2---:R-:W-:Y:S01]  /*0290*/  REDG.E.ADD.F32.FTZ.RN.STRONG.GPU desc[UR8][R2.64], R5 ;  /* 0x00000005020079a6 */ /* 0x004fe2000c12f308 */
[----:B------:R-:W-:Y:S05]  /*02a0*/  EXIT ;  /* 0x000000000000794d */ /* 0x000fea0003800000 */
.L_x_2:
[----:B------:R-:W-:-:S00]  /*02b0*/  BRA `(.L_x_2) ;  /* 0xfffffffc00fc7947 */ /* 0x000fc0000383ffff */
[----:B------:R-:W-:-:S00]  /*02c0*/  NOP ;  /* 0x0000000000007918 */ /* 0x000fc00000000000 */
        /* <DEDUP_REMOVED lines=11> */
.L_x_6:


//--------------------- .text._Z7reduce2IfEvPKT_PS0_ --------------------------
	.section	.text._Z7reduce2IfEvPKT_PS0_,"ax",@progbits
	.align	128
        .global         _Z7reduce2IfEvPKT_PS0_
        .type           _Z7reduce2IfEvPKT_PS0_,@function
        .size           _Z7reduce2IfEvPKT_PS0_,(.L_x_7 - _Z7reduce2IfEvPKT_PS0_)
        .other          _Z7reduce2IfEvPKT_PS0_,@"STO_CUDA_ENTRY STV_DEFAULT"
_Z7reduce2IfEvPKT_PS0_:
.text._Z7reduce2IfEvPKT_PS0_:
        /* <DEDUP_REMOVED lines=20> */
[----:B0-----:R-:W-:-:S07]  /*0140*/  IMAD.MOV.U32 R0, RZ, RZ, 0x1 ;  /* 0x00000001ff007424 */ /* 0x001fce00078e00ff */
.L_x_4:
[----:B------:R-:W-:-:S05]  /*0150*/  SHF.L.U32 R9, R0, 0x1, RZ ;  /* 0x0000000100097819 */ /* 0x000fca00000006ff */
[----:B------:R-:W-:-:S05]  /*0160*/  VIADD R2, R9, 0xffffffff ;  /* 0xffffffff09027836 */ /* 0x000fca0000000000 */
[----:B------:R-:W-:-:S13]  /*0170*/  LOP3.LUT P1, RZ, R2, R7, RZ, 0xc0, !PT ;  /* 0x0000000702ff7212 */ /* 0x000fda000782c0ff */
[----:B------:R-:W-:Y:S01]  /*0180*/  @!P1 LEA R2, R0, R5, 0x2 ;  /* 0x0000000500029211 */ /* 0x000fe200078e10ff */
[----:B------:R-:W-:Y:S01]  /*0190*/  @!P1 LDS R3, [R5] ;  /* 0x0000000005039984 */ /* 0x000fe20000000800 */
[----:B------:R-:W-:-:S04]  /*01a0*/  IMAD.MOV.U32 R0, RZ, RZ, R9 ;  /* 0x000000ffff007224 */ /* 0x000fc800078e0009 */
[----:B------:R-:W0:Y:S02]  /*01b0*/  @!P1 LDS R2, [R2] ;  /* 0x0000000002029984 */ /* 0x000e240000000800 */
[----:B0-----:R-:W-:-:S05]  /*01c0*/  @!P1 FADD R4, R2, R3 ;  /* 0x0000000302049221 */ /* 0x001fca0000000000 */
[----:B------:R1:W-:Y:S01]  /*01d0*/  @!P1 STS [R5], R4 ;  /* 0x0000000405009388 */ /* 0x0003e20000000800 */
[----:B------:R-:W-:Y:S01]  /*01e0*/  BAR.SYNC.DEFER_BLOCKING 0x0 ;  /* 0x0000000000007b1d */ /* 0x000fe20000010000 */
[----:B------:R-:W-:-:S13]  /*01f0*/  ISETP.GE.U32.AND P1, PT, R9, R6, PT ;  /* 0x000000060900720c */ /* 0x000fda0003f26070 */
[----:B-1----:R-:W-:Y:S05]  /*0200*/  @!P1 BRA `(.L_x_4) ;  /* 0xfffffffc00d09947 */ /* 0x002fea000383ffff */
.L_x_3:
        /* <DEDUP_REMOVED lines=8> */
.L_x_5:
        /* <DEDUP_REMOVED lines=15> */
.L_x_7:


//--------------------- .nv.shared._Z7reduce3IfEvPKT_PS0_ --------------------------
	.section	.nv.shared._Z7reduce3IfEvPKT_PS0_,"aw",@nobits
	.sectionflags	@""
	.align	4
.nv.shared._Z7reduce3IfEvPKT_PS0_:
	.zero		2048


//--------------------- .nv.shared.reserved.0     --------------------------
	.section	.nv.shared.reserved.0,"aw",@nobits
	.weak		__nv_reservedSMEM_offset_0_alias
	.size		__nv_reservedSMEM_offset_0_alias, 0, 64
	.other		__nv_reservedSMEM_offset_0_alias,@"STO_CUDA_RESERVED_SHARED STV_DEFAULT"
__nv_reservedSMEM_offset_0_alias:
	.zero		0
	.zero		64


//--------------------- .nv.shared._Z7reduce2IfEvPKT_PS0_ --------------------------
	.section	.nv.shared._Z7reduce2IfEvPKT_PS0_,"aw",@nobits
	.sectionflags	@""
	.align	4
.nv.shared._Z7reduce2IfEvPKT_PS0_:
	.zero		2048


//--------------------- .nv.constant0._Z7reduce3IfEvPKT_PS0_ --------------------------
	.section	.nv.constant0._Z7reduce3IfEvPKT_PS0_,"a",@progbits
	.sectionflags	@""
	.align	4
.nv.constant0._Z7reduce3IfEvPKT_PS0_:
	.zero		912


//--------------------- .nv.constant0._Z7reduce2IfEvPKT_PS0_ --------------------------
	.section	.nv.constant0._Z7reduce2IfEvPKT_PS0_,"a",@progbits
	.sectionflags	@""
	.align	4
.nv.constant0._Z7reduce2IfEvPKT_PS0_:
	.zero		912


//--------------------- SYMBOLS --------------------------

	.type		.nv.reservedSmem.offset0,@object
	.size		.nv.reservedSmem.offset0,0x4
	.type		.nv.reservedSmem.cap,@object
	.size		.nv.reservedSmem.cap,0x4
